//
// Generated by NVIDIA NVVM Compiler
//
// Compiler Build ID: CL-36424714
// Cuda compilation tools, release 13.0, V13.0.88
// Based on NVVM 20.0.0
//

.version 9.0
.target sm_100
.address_size 64

	// .globl	_Z14Inclusive_ScanPxS_xx

.visible .entry _Z14Inclusive_ScanPxS_xx(
	.param .u64 .ptr .align 1 _Z14Inclusive_ScanPxS_xx_param_0,
	.param .u64 .ptr .align 1 _Z14Inclusive_ScanPxS_xx_param_1,
	.param .u64 _Z14Inclusive_ScanPxS_xx_param_2,
	.param .u64 _Z14Inclusive_ScanPxS_xx_param_3
)
{
	.reg .pred 	%p<3>;
	.reg .b32 	%r<8>;
	.reg .b64 	%rd<21>;

	ld.param.u64 	%rd5, [_Z14Inclusive_ScanPxS_xx_param_0];
	ld.param.u64 	%rd6, [_Z14Inclusive_ScanPxS_xx_param_1];
	ld.param.u64 	%rd7, [_Z14Inclusive_ScanPxS_xx_param_2];
	ld.param.u32 	%r1, [_Z14Inclusive_ScanPxS_xx_param_3];
	cvta.to.global.u64 	%rd1, %rd6;
	cvta.to.global.u64 	%rd2, %rd5;
	mov.u32 	%r2, %ctaid.x;
	mov.u32 	%r3, %ntid.x;
	mov.u32 	%r4, %tid.x;
	mad.lo.s32 	%r5, %r2, %r3, %r4;
	cvt.u64.u32 	%rd3, %r5;
	mov.b32 	%r6, 1;
	shl.b32 	%r7, %r6, %r1;
	cvt.s64.s32 	%rd4, %r7;
	setp.le.s64 	%p1, %rd7, %rd3;
	@%p1 bra 	$L__BB0_4;
	setp.lt.s64 	%p2, %rd3, %rd4;
	@%p2 bra 	$L__BB0_3;
	shl.b64 	%rd8, %rd3, 3;
	add.s64 	%rd9, %rd2, %rd8;
	ld.global.u64 	%rd10, [%rd9];
	sub.s64 	%rd11, %rd3, %rd4;
	shl.b64 	%rd12, %rd11, 3;
	add.s64 	%rd13, %rd2, %rd12;
	ld.global.u64 	%rd14, [%rd13];
	add.s64 	%rd15, %rd14, %rd10;
	add.s64 	%rd16, %rd1, %rd8;
	st.global.u64 	[%rd16], %rd15;
	bra.uni 	$L__BB0_4;
$L__BB0_3:
	shl.b64 	%rd17, %rd3, 3;
	add.s64 	%rd18, %rd2, %rd17;
	ld.global.u64 	%rd19, [%rd18];
	add.s64 	%rd20, %rd1, %rd17;
	st.global.u64 	[%rd20], %rd19;
$L__BB0_4:
	bar.sync 	0;
	ret;

}


// ===== COMPILED SASS (sm_100) =====

	.target	sm_100

	.elftype	@"ET_EXEC"


//--------------------- .note.nv.tkinfo           --------------------------
	.section	.note.nv.tkinfo,"",@"SHT_NOTE"
	.sectionflags	@"SHF_NOTE_NV_TKINFO"
	.tkinfo
        /*0018*/ 	.word	0x00000002
        /*0030*/ 	.string	""
        /*0030*/ 	.string	"ptxas"
        /*0030*/ 	.string	"Cuda compilation tools, release 13.0, V13.0.88"
        /*0030*/ 	.string	"Build cuda_13.0.r13.0/compiler.36424714_0"
        /*0030*/ 	.string	"-arch sm_100 -m 64 "



//--------------------- .note.nv.cuinfo           --------------------------
	.section	.note.nv.cuinfo,"",@"SHT_NOTE"
	.sectionflags	@"SHF_NOTE_NV_CUINFO"
        /*0018*/ 	.short	0x0002
        /*001a*/ 	.short	0x0064
        /*001c*/ 	.short	0x0082
	.zero		2


//--------------------- .nv.info                  --------------------------
	.section	.nv.info,"",@"SHT_CUDA_INFO"
	.align	4


	//----- nvinfo : EIATTR_REGCOUNT
	.align		4
        /*0000*/ 	.byte	0x04, 0x2f
        /*0002*/ 	.short	(.L_1 - .L_0)
	.align		4
.L_0:
        /*0004*/ 	.word	index@(_Z14Inclusive_ScanPxS_xx)
        /*0008*/ 	.word	0x0000000e


	//----- nvinfo : EIATTR_FRAME_SIZE
	.align		4
.L_1:
        /*000c*/ 	.byte	0x04, 0x11
        /*000e*/ 	.short	(.L_3 - .L_2)
	.align		4
.L_2:
        /*0010*/ 	.word	index@(_Z14Inclusive_ScanPxS_xx)
        /*0014*/ 	.word	0x00000000


	//----- nvinfo : EIATTR_MIN_STACK_SIZE
	.align		4
.L_3:
        /*0018*/ 	.byte	0x04, 0x12
        /*001a*/ 	.short	(.L_5 - .L_4)
	.align		4
.L_4:
        /*001c*/ 	.word	index@(_Z14Inclusive_ScanPxS_xx)
        /*0020*/ 	.word	0x00000000
.L_5:


//--------------------- .nv.compat                --------------------------
	.section	.nv.compat,"",@"SHT_CUDA_COMPAT_INFO"
	.align	4
        /*0000*/ 	.byte	0x02, 0x09, 0x00, 0x00, 0x02, 0x02, 0x01, 0x00, 0x02, 0x05, 0x05, 0x00, 0x03, 0x07, 0x01, 0x01
        /*0010*/ 	.byte	0x02, 0x03, 0x00, 0x00, 0x02, 0x06, 0x01, 0x00, 0x04, 0x0b, 0x08, 0x00, 0x09, 0x00, 0x00, 0x00
        /*0020*/ 	.byte	0x00, 0x00, 0x00, 0x00


//--------------------- .nv.info._Z14Inclusive_ScanPxS_xx --------------------------
	.section	.nv.info._Z14Inclusive_ScanPxS_xx,"",@"SHT_CUDA_INFO"
	.sectionflags	@""
	.align	4


	//----- nvinfo : EIATTR_CUDA_API_VERSION
	.align		4
        /*0000*/ 	.byte	0x04, 0x37
        /*0002*/ 	.short	(.L_7 - .L_6)
.L_6:
        /*0004*/ 	.word	0x00000082


	//----- nvinfo : EIATTR_KPARAM_INFO
	.align		4
.L_7:
        /*0008*/ 	.byte	0x04, 0x17
        /*000a*/ 	.short	(.L_9 - .L_8)
.L_8:
        /*000c*/ 	.word	0x00000000
        /*0010*/ 	.short	0x0003
        /*0012*/ 	.short	0x0018
        /*0014*/ 	.byte	0x00, 0xf0, 0x21, 0x00


	//----- nvinfo : EIATTR_KPARAM_INFO
	.align		4
.L_9:
        /*0018*/ 	.byte	0x04, 0x17
        /*001a*/ 	.short	(.L_11 - .L_10)
.L_10:
        /*001c*/ 	.word	0x00000000
        /*0020*/ 	.short	0x0002
        /*0022*/ 	.short	0x0010
        /*0024*/ 	.byte	0x00, 0xf0, 0x21, 0x00


	//----- nvinfo : EIATTR_KPARAM_INFO
	.align		4
.L_11:
        /*0028*/ 	.byte	0x04, 0x17
        /*002a*/ 	.short	(.L_13 - .L_12)
.L_12:
        /*002c*/ 	.word	0x00000000
        /*0030*/ 	.short	0x0001
        /*0032*/ 	.short	0x0008
        /*0034*/ 	.byte	0x00, 0xf5, 0x21, 0x00


	//----- nvinfo : EIATTR_KPARAM_INFO
	.align		4
.L_13:
        /*0038*/ 	.byte	0x04, 0x17
        /*003a*/ 	.short	(.L_15 - .L_14)
.L_14:
        /*003c*/ 	.word	0x00000000
        /*0040*/ 	.short	0x0000
        /*0042*/ 	.short	0x0000
        /*0044*/ 	.byte	0x00, 0xf5, 0x21, 0x00


	//----- nvinfo : EIATTR_SPARSE_MMA_MASK
	.align		4
.L_15:
        /*0048*/ 	.byte	0x03, 0x50
        /*004a*/ 	.short	0x0000


	//----- nvinfo : EIATTR_MAXREG_COUNT
	.align		4
        /*004c*/ 	.byte	0x03, 0x1b
        /*004e*/ 	.short	0x00ff


	//----- nvinfo : EIATTR_NUM_BARRIERS
	.align		4
        /*0050*/ 	.byte	0x02, 0x4c
        /*0052*/ 	.byte	0x01
	.zero		1


	//----- nvinfo : EIATTR_MERCURY_ISA_VERSION
	.align		4
        /*0054*/ 	.byte	0x03, 0x5f
        /*0056*/ 	.short	0x0101


	//----- nvinfo : EIATTR_VRC_CTA_INIT_COUNT
	.align		4
        /*0058*/ 	.byte	0x02, 0x4a
	.zero		1
	.zero		1


	//----- nvinfo : EIATTR_EXIT_INSTR_OFFSETS
	.align		4
        /*005c*/ 	.byte	0x04, 0x1c
        /*005e*/ 	.short	(.L_17 - .L_16)


	//   ....[0]....
.L_16:
        /*0060*/ 	.word	0x00000380


	//----- nvinfo : EIATTR_CRS_STACK_SIZE
	.align		4
.L_17:
        /*0064*/ 	.byte	0x04, 0x1e
        /*0066*/ 	.short	(.L_19 - .L_18)
.L_18:
        /*0068*/ 	.word	0x00000000


	//----- nvinfo : EIATTR_CBANK_PARAM_SIZE
	.align		4
.L_19:
        /*006c*/ 	.byte	0x03, 0x19
        /*006e*/ 	.short	0x0020


	//----- nvinfo : EIATTR_PARAM_CBANK
	.align		4
        /*0070*/ 	.byte	0x04, 0x0a
        /*0072*/ 	.short	(.L_21 - .L_20)
	.align		4
.L_20:
        /*0074*/ 	.word	index@(.nv.constant0._Z14Inclusive_ScanPxS_xx)
        /*0078*/ 	.short	0x0380
        /*007a*/ 	.short	0x0020


	//----- nvinfo : EIATTR_SW_WAR
	.align		4
.L_21:
        /*007c*/ 	.byte	0x04, 0x36
        /*007e*/ 	.short	(.L_23 - .L_22)
.L_22:
        /*0080*/ 	.word	0x00000008
.L_23:


//--------------------- .nv.callgraph             --------------------------
	.section	.nv.callgraph,"",@"SHT_CUDA_CALLGRAPH"
	.align	4
	.sectionentsize	8
	.align		4
        /*0000*/ 	.word	0x00000000
	.align		4
        /*0004*/ 	.word	0xffffffff
	.align		4
        /*0008*/ 	.word	0x00000000
	.align		4
        /*000c*/ 	.word	0xfffffffe
	.align		4
        /*0010*/ 	.word	0x00000000
	.align		4
        /*0014*/ 	.word	0xfffffffd
	.align		4
        /*0018*/ 	.word	0x00000000
	.align		4
        /*001c*/ 	.word	0xfffffffc


//--------------------- .text._Z14Inclusive_ScanPxS_xx --------------------------
	.section	.text._Z14Inclusive_ScanPxS_xx,"ax",@progbits
	.align	128
        .global         _Z14Inclusive_ScanPxS_xx
        .type           _Z14Inclusive_ScanPxS_xx,@function
        .size           _Z14Inclusive_ScanPxS_xx,(.L_x_4 - _Z14Inclusive_ScanPxS_xx)
        .other          _Z14Inclusive_ScanPxS_xx,@"STO_CUDA_ENTRY STV_DEFAULT"
_Z14Inclusive_ScanPxS_xx:
.text._Z14Inclusive_ScanPxS_xx:
[----:B------:R-:W-:Y:S01]  /*0000*/  LDC R1, c[0x0][0x37c] ;  /* 0x0000df00ff017b82 */ /* 0x000fe20000000800 */
[----:B------:R-:W0:Y:S07]  /*0010*/  S2R R3, SR_TID.X ;  /* 0x0000000000037919 */ /* 0x000e2e0000002100 */
[----:B------:R-:W0:Y:S01]  /*0020*/  S2UR UR4, SR_CTAID.X ;  /* 0x00000000000479c3 */ /* 0x000e220000002500 */
[----:B------:R-:W1:Y:S01]  /*0030*/  LDCU.64 UR6, c[0x0][0x390] ;  /* 0x00007200ff0677ac */ /* 0x000e620008000a00 */
[----:B------:R-:W-:Y:S01]  /*0040*/  BSSY.RECONVERGENT B0, `(.L_x_0) ;  /* 0x0000032000007945 */ /* 0x000fe20003800200 */
[----:B------:R-:W2:Y:S05]  /*0050*/  LDCU UR5, c[0x0][0x398] ;  /* 0x00007300ff0577ac */ /* 0x000eaa0008000800 */
[----:B------:R-:W0:Y:S02]  /*0060*/  LDC R0, c[0x0][0x360] ;  /* 0x0000d800ff007b82 */ /* 0x000e240000000800 */
[----:B0-----:R-:W-:-:S02]  /*0070*/  IMAD R0, R0, UR4, R3 ;  /* 0x0000000400007c24 */ /* 0x001fc4000f8e0203 */
[----:B------:R-:W-:-:S03]  /*0080*/  IMAD.MOV.U32 R3, RZ, RZ, 0x1 ;  /* 0x00000001ff037424 */ /* 0x000fc600078e00ff */
[----:B-1----:R-:W-:Y:S02]  /*0090*/  ISETP.GE.U32.AND P0, PT, R0, UR6, PT ;  /* 0x0000000600007c0c */ /* 0x002fe4000bf06070 */
[----:B--2---:R-:W-:Y:S02]  /*00a0*/  SHF.L.U32 R3, R3, UR5, RZ ;  /* 0x0000000503037c19 */ /* 0x004fe400080006ff */
[----:B------:R-:W-:-:S13]  /*00b0*/  ISETP.GE.AND.EX P0, PT, RZ, UR7, PT, P0 ;  /* 0x00000007ff007c0c */ /* 0x000fda000bf06300 */
[----:B------:R-:W-:Y:S05]  /*00c0*/  @P0 BRA `(.L_x_1) ;  /* 0x0000000000a40947 */ /* 0x000fea0003800000 */
[----:B------:R-:W0:Y:S01]  /*00d0*/  LDC.64 R10, c[0x0][0x358] ;  /* 0x0000d600ff0a7b82 */ /* 0x000e220000000a00 */
[----:B------:R-:W-:Y:S02]  /*00e0*/  ISETP.GE.U32.AND P0, PT, R0, R3, PT ;  /* 0x000000030000720c */ /* 0x000fe40003f06070 */
[----:B------:R-:W-:-:S04]  /*00f0*/  SHF.R.S32.HI R5, RZ, 0x1f, R3 ;  /* 0x0000001fff057819 */ /* 0x000fc80000011403 */
[----:B------:R-:W-:-:S13]  /*0100*/  ISETP.GE.AND.EX P0, PT, RZ, R5, PT, P0 ;  /* 0x00000005ff00720c */ /* 0x000fda0003f06300 */
[----:B------:R-:W-:Y:S05]  /*0110*/  @!P0 BRA `(.L_x_2) ;  /* 0x00000000005c8947 */ /* 0x000fea0003800000 */
[----:B------:R-:W1:Y:S01]  /*0120*/  LDCU.128 UR4, c[0x0][0x380] ;  /* 0x00007000ff0477ac */ /* 0x000e620008000c00 */
[C---:B------:R-:W-:Y:S01]  /*0130*/  IADD3 R6, P1, PT, R0.reuse, -R3, RZ ;  /* 0x8000000300067210 */ /* 0x040fe20007f3e0ff */
[----:B------:R-:W-:Y:S01]  /*0140*/  IMAD.SHL.U32 R8, R0, 0x8, RZ ;  /* 0x0000000800087824 */ /* 0x000fe200078e00ff */
[C---:B0-----:R-:W-:Y:S02]  /*0150*/  R2UR UR8, R10.reuse ;  /* 0x000000000a0872ca */ /* 0x041fe400000e0000 */
[C---:B------:R-:W-:Y:S01]  /*0160*/  R2UR UR9, R11.reuse ;  /* 0x000000000b0972ca */ /* 0x040fe200000e0000 */
[----:B------:R-:W-:Y:S01]  /*0170*/  IMAD.X R5, RZ, RZ, ~R5, P1 ;  /* 0x000000ffff057224 */ /* 0x000fe200008e0e05 */
[----:B------:R-:W-:Y:S02]  /*0180*/  R2UR UR10, R10 ;  /* 0x000000000a0a72ca */ /* 0x000fe400000e0000 */
[----:B------:R-:W-:Y:S02]  /*0190*/  R2UR UR11, R11 ;  /* 0x000000000b0b72ca */ /* 0x000fe400000e0000 */
[----:B------:R-:W-:-:S02]  /*01a0*/  SHF.R.U32.HI R0, RZ, 0x1d, R0 ;  /* 0x0000001dff007819 */ /* 0x000fc40000011600 */
[----:B-1----:R-:W-:Y:S02]  /*01b0*/  IADD3 R2, P0, PT, R8, UR4, RZ ;  /* 0x0000000408027c10 */ /* 0x002fe4000ff1e0ff */
[----:B------:R-:W-:Y:S02]  /*01c0*/  LEA R4, P2, R6, UR4, 0x3 ;  /* 0x0000000406047c11 */ /* 0x000fe4000f8418ff */
[----:B------:R-:W-:Y:S02]  /*01d0*/  IADD3.X R3, PT, PT, R0, UR5, RZ, P0, !PT ;  /* 0x0000000500037c10 */ /* 0x000fe400087fe4ff */
[----:B------:R-:W-:-:S04]  /*01e0*/  LEA.HI.X R5, R6, UR5, R5, 0x3, P2 ;  /* 0x0000000506057c11 */ /* 0x000fc800090f1c05 */
[----:B------:R-:W2:Y:S04]  /*01f0*/  LDG.E.64 R2, desc[UR8][R2.64] ;  /* 0x0000000802027981 */ /* 0x000ea8000c1e1b00 */
[----:B------:R-:W2:Y:S01]  /*0200*/  LDG.E.64 R4, desc[UR10][R4.64] ;  /* 0x0000000a04047981 */ /* 0x000ea2000c1e1b00 */
[----:B------:R-:W-:Y:S02]  /*0210*/  R2UR UR4, R10 ;  /* 0x000000000a0472ca */ /* 0x000fe400000e0000 */
[----:B------:R-:W-:Y:S02]  /*0220*/  R2UR UR5, R11 ;  /* 0x000000000b0572ca */ /* 0x000fe400000e0000 */
[----:B------:R-:W-:-:S04]  /*0230*/  IADD3 R8, P1, PT, R8, UR6, RZ ;  /* 0x0000000608087c10 */ /* 0x000fc8000ff3e0ff */
[----:B------:R-:W-:Y:S02]  /*0240*/  IADD3.X R9, PT, PT, R0, UR7, RZ, P1, !PT ;  /* 0x0000000700097c10 */ /* 0x000fe40008ffe4ff */
[----:B--2---:R-:W-:-:S05]  /*0250*/  IADD3 R6, P0, PT, R2, R4, RZ ;  /* 0x0000000402067210 */ /* 0x004fca0007f1e0ff */
[----:B------:R-:W-:-:S05]  /*0260*/  IMAD.X R7, R3, 0x1, R5, P0 ;  /* 0x0000000103077824 */ /* 0x000fca00000e0605 */
[----:B------:R0:W-:Y:S01]  /*0270*/  STG.E.64 desc[UR4][R8.64], R6 ;  /* 0x0000000608007986 */ /* 0x0001e2000c101b04 */
[----:B------:R-:W-:Y:S05]  /*0280*/  BRA `(.L_x_1) ;  /* 0x0000000000347947 */ /* 0x000fea0003800000 */
.L_x_2:
[----:B------:R-:W1:Y:S01]  /*0290*/  LDCU.128 UR4, c[0x0][0x380] ;  /* 0x00007000ff0477ac */ /* 0x000e620008000c00 */
[----:B------:R-:W-:Y:S01]  /*02a0*/  IMAD.SHL.U32 R4, R0, 0x8, RZ ;  /* 0x0000000800047824 */ /* 0x000fe200078e00ff */
[----:B0-----:R-:W-:Y:S02]  /*02b0*/  R2UR UR8, R10 ;  /* 0x000000000a0872ca */ /* 0x001fe400000e0000 */
[----:B------:R-:W-:Y:S02]  /*02c0*/  R2UR UR9, R11 ;  /* 0x000000000b0972ca */ /* 0x000fe400000e0000 */
[----:B------:R-:W-:Y:S02]  /*02d0*/  SHF.R.U32.HI R0, RZ, 0x1d, R0 ;  /* 0x0000001dff007819 */ /* 0x000fe40000011600 */
[----:B-1----:R-:W-:-:S04]  /*02e0*/  IADD3 R2, P0, PT, R4, UR4, RZ ;  /* 0x0000000404027c10 */ /* 0x002fc8000ff1e0ff */
[----:B------:R-:W-:-:S06]  /*02f0*/  IADD3.X R3, PT, PT, R0, UR5, RZ, P0, !PT ;  /* 0x0000000500037c10 */ /* 0x000fcc00087fe4ff */
[----:B------:R-:W2:Y:S01]  /*0300*/  LDG.E.64 R2, desc[UR8][R2.64] ;  /* 0x0000000802027981 */ /* 0x000ea2000c1e1b00 */
[----:B------:R-:W-:Y:S02]  /*0310*/  R2UR UR4, R10 ;  /* 0x000000000a0472ca */ /* 0x000fe400000e0000 */
[----:B------:R-:W-:Y:S02]  /*0320*/  R2UR UR5, R11 ;  /* 0x000000000b0572ca */ /* 0x000fe400000e0000 */
[----:B------:R-:W-:-:S04]  /*0330*/  IADD3 R4, P0, PT, R4, UR6, RZ ;  /* 0x0000000604047c10 */ /* 0x000fc8000ff1e0ff */
[----:B------:R-:W-:-:S07]  /*0340*/  IADD3.X R5, PT, PT, R0, UR7, RZ, P0, !PT ;  /* 0x0000000700057c10 */ /* 0x000fce00087fe4ff */
[----:B--2---:R1:W-:Y:S02]  /*0350*/  STG.E.64 desc[UR4][R4.64], R2 ;  /* 0x0000000204007986 */ /* 0x0043e4000c101b04 */
.L_x_1:
[----:B------:R-:W-:Y:S05]  /*0360*/  BSYNC.RECONVERGENT B0 ;  /* 0x0000000000007941 */ /* 0x000fea0003800200 */
.L_x_0:
[----:B------:R-:W-:Y:S06]  /*0370*/  BAR.SYNC.DEFER_BLOCKING 0x0 ;  /* 0x0000000000007b1d */ /* 0x000fec0000010000 */
[----:B------:R-:W-:Y:S05]  /*0380*/  EXIT ;  /* 0x000000000000794d */ /* 0x000fea0003800000 */
.L_x_3:
[----:B------:R-:W-:-:S00]  /*0390*/  BRA `(.L_x_3) ;  /* 0xfffffffc00fc7947 */ /* 0x000fc0000383ffff */
[----:B------:R-:W-:-:S00]  /*03a0*/  NOP ;  /* 0x0000000000007918 */ /* 0x000fc00000000000 */
        /* <DEDUP_REMOVED lines=13> */
.L_x_4:


//--------------------- .nv.shared.reserved.0     --------------------------
	.section	.nv.shared.reserved.0,"aw",@nobits
	.weak		__nv_reservedSMEM_offset_0_alias
	.size		__nv_reservedSMEM_offset_0_alias, 0, 64
	.other		__nv_reservedSMEM_offset_0_alias,@"STO_CUDA_RESERVED_SHARED STV_DEFAULT"
__nv_reservedSMEM_offset_0_alias:
	.zero		0
	.zero		64


//--------------------- .nv.constant0._Z14Inclusive_ScanPxS_xx --------------------------
	.section	.nv.constant0._Z14Inclusive_ScanPxS_xx,"a",@progbits
	.sectionflags	@""
	.align	4
.nv.constant0._Z14Inclusive_ScanPxS_xx:
	.zero		928


//--------------------- SYMBOLS --------------------------

	.type		.nv.reservedSmem.offset0,@object
	.size		.nv.reservedSmem.offset0,0x4
